	.headerflags	@"EF_CUDA_TEXMODE_UNIFIED EF_CUDA_64BIT_ADDRESS EF_CUDA_ACCELERATORS EF_CUDA_SM90 EF_CUDA_VIRTUAL_SM(EF_CUDA_SM90)"
	.elftype	@"ET_EXEC"


//--------------------- .nv.info                  --------------------------
	.section	.nv.info,"",@"SHT_CUDA_INFO"
	.align	4


	//----- nvinfo : EIATTR_REGCOUNT
	.align		4
        /*0000*/ 	.byte	0x04, 0x2f
        /*0002*/ 	.short	(.L_3 - .L_2)
	.align		4
.L_2:
        /*0004*/ 	.word	index@(triton_poi_fused__native_batch_norm_legit_no_training_hardswish_3)
        /*0008*/ 	.word	0x00000010


	//----- nvinfo : EIATTR_MIN_STACK_SIZE
	.align		4
.L_3:
        /*000c*/ 	.byte	0x04, 0x12
        /*000e*/ 	.short	(.L_5 - .L_4)
	.align		4
.L_4:
        /*0010*/ 	.word	index@(triton_poi_fused__native_batch_norm_legit_no_training_hardswish_3)
        /*0014*/ 	.word	0x00000000


	//----- nvinfo : EIATTR_FRAME_SIZE
	.align		4
.L_5:
        /*0018*/ 	.byte	0x04, 0x11
        /*001a*/ 	.short	(.L_7 - .L_6)
	.align		4
.L_6:
        /*001c*/ 	.word	index@(triton_poi_fused__native_batch_norm_legit_no_training_hardswish_3)
        /*0020*/ 	.word	0x00000000


	//----- nvinfo : EIATTR_MIN_STACK_SIZE
	.align		4
.L_7:
        /*0024*/ 	.byte	0x04, 0x12
        /*0026*/ 	.short	(.L_9 - .L_8)
	.align		4
.L_8:
        /*0028*/ 	.word	index@(triton_poi_fused__native_batch_norm_legit_no_training_hardswish_3)
        /*002c*/ 	.word	0x00000000
.L_9:


//--------------------- .nv.info.triton_poi_fused__native_batch_norm_legit_no_training_hardswish_3 --------------------------
	.section	.nv.info.triton_poi_fused__native_batch_norm_legit_no_training_hardswish_3,"",@"SHT_CUDA_INFO"
	.sectionflags	@""
	.align	4


	//----- nvinfo : EIATTR_CUDA_API_VERSION
	.align		4
        /*0000*/ 	.byte	0x04, 0x37
        /*0002*/ 	.short	(.L_11 - .L_10)
.L_10:
        /*0004*/ 	.word	0x0000007c


	//----- nvinfo : EIATTR_KPARAM_INFO
	.align		4
.L_11:
        /*0008*/ 	.byte	0x04, 0x17
        /*000a*/ 	.short	(.L_13 - .L_12)
.L_12:
        /*000c*/ 	.word	0x00000000
        /*0010*/ 	.short	0x0006
        /*0012*/ 	.short	0x0030
        /*0014*/ 	.byte	0x00, 0xf0, 0x11, 0x00


	//----- nvinfo : EIATTR_KPARAM_INFO
	.align		4
.L_13:
        /*0018*/ 	.byte	0x04, 0x17
        /*001a*/ 	.short	(.L_15 - .L_14)
.L_14:
        /*001c*/ 	.word	0x00000000
        /*0020*/ 	.short	0x0005
        /*0022*/ 	.short	0x0028
        /*0024*/ 	.byte	0x00, 0xf4, 0x21, 0x00


	//----- nvinfo : EIATTR_KPARAM_INFO
	.align		4
.L_15:
        /*0028*/ 	.byte	0x04, 0x17
        /*002a*/ 	.short	(.L_17 - .L_16)
.L_16:
        /*002c*/ 	.word	0x00000000
        /*0030*/ 	.short	0x0004
        /*0032*/ 	.short	0x0020
        /*0034*/ 	.byte	0x00, 0xf4, 0x21, 0x00


	//----- nvinfo : EIATTR_KPARAM_INFO
	.align		4
.L_17:
        /*0038*/ 	.byte	0x04, 0x17
        /*003a*/ 	.short	(.L_19 - .L_18)
.L_18:
        /*003c*/ 	.word	0x00000000
        /*0040*/ 	.short	0x0003
        /*0042*/ 	.short	0x0018
        /*0044*/ 	.byte	0x00, 0xf4, 0x21, 0x00


	//----- nvinfo : EIATTR_KPARAM_INFO
	.align		4
.L_19:
        /*0048*/ 	.byte	0x04, 0x17
        /*004a*/ 	.short	(.L_21 - .L_20)
.L_20:
        /*004c*/ 	.word	0x00000000
        /*0050*/ 	.short	0x0002
        /*0052*/ 	.short	0x0010
        /*0054*/ 	.byte	0x00, 0xf4, 0x21, 0x00


	//----- nvinfo : EIATTR_KPARAM_INFO
	.align		4
.L_21:
        /*0058*/ 	.byte	0x04, 0x17
        /*005a*/ 	.short	(.L_23 - .L_22)
.L_22:
        /*005c*/ 	.word	0x00000000
        /*0060*/ 	.short	0x0001
        /*0062*/ 	.short	0x0008
        /*0064*/ 	.byte	0x00, 0xf4, 0x21, 0x00


	//----- nvinfo : EIATTR_KPARAM_INFO
	.align		4
.L_23:
        /*0068*/ 	.byte	0x04, 0x17
        /*006a*/ 	.short	(.L_25 - .L_24)
.L_24:
        /*006c*/ 	.word	0x00000000
        /*0070*/ 	.short	0x0000
        /*0072*/ 	.short	0x0000
        /*0074*/ 	.byte	0x00, 0xf4, 0x21, 0x00


	//----- nvinfo : EIATTR_SPARSE_MMA_MASK
	.align		4
.L_25:
        /*0078*/ 	.byte	0x03, 0x50
        /*007a*/ 	.short	0x0000


	//----- nvinfo : EIATTR_MAXREG_COUNT
	.align		4
        /*007c*/ 	.byte	0x03, 0x1b
        /*007e*/ 	.short	0x00ff


	//----- nvinfo : EIATTR_EXIT_INSTR_OFFSETS
	.align		4
        /*0080*/ 	.byte	0x04, 0x1c
        /*0082*/ 	.short	(.L_27 - .L_26)


	//   ....[0]....
.L_26:
        /*0084*/ 	.word	0x00000490


	//----- nvinfo : EIATTR_REQNTID
	.align		4
.L_27:
        /*0088*/ 	.byte	0x04, 0x10
        /*008a*/ 	.short	(.L_29 - .L_28)
.L_28:
        /*008c*/ 	.word	0x00000080
        /*0090*/ 	.word	0x00000001
        /*0094*/ 	.word	0x00000001


	//----- nvinfo : EIATTR_CBANK_PARAM_SIZE
	.align		4
.L_29:
        /*0098*/ 	.byte	0x03, 0x19
        /*009a*/ 	.short	0x0034


	//----- nvinfo : EIATTR_PARAM_CBANK
	.align		4
        /*009c*/ 	.byte	0x04, 0x0a
        /*009e*/ 	.short	(.L_31 - .L_30)
	.align		4
.L_30:
        /*00a0*/ 	.word	index@(.nv.constant0.triton_poi_fused__native_batch_norm_legit_no_training_hardswish_3)
        /*00a4*/ 	.short	0x0210
        /*00a6*/ 	.short	0x0034


	//----- nvinfo : EIATTR_SW_WAR
	.align		4
.L_31:
        /*00a8*/ 	.byte	0x04, 0x36
        /*00aa*/ 	.short	(.L_33 - .L_32)
.L_32:
        /*00ac*/ 	.word	0x00000008
.L_33:


//--------------------- .nv.callgraph             --------------------------
	.section	.nv.callgraph,"",@"SHT_CUDA_CALLGRAPH"
	.align	4
	.sectionentsize	8
	.align		4
        /*0000*/ 	.word	0x00000000
	.align		4
        /*0004*/ 	.word	0xffffffff
	.align		4
        /*0008*/ 	.word	0x00000000
	.align		4
        /*000c*/ 	.word	0xfffffffe
	.align		4
        /*0010*/ 	.word	0x00000000
	.align		4
        /*0014*/ 	.word	0xfffffffd
	.align		4
        /*0018*/ 	.word	0x00000000
	.align		4
        /*001c*/ 	.word	0xfffffffc


//--------------------- .nv.constant4             --------------------------
	.section	.nv.constant4,"a",@progbits
	.align	8
	.align		8
.nv.constant4:
        /*0000*/ 	.dword	_$_str
	.align		8
        /*0008*/ 	.dword	_$_str_$_2


//--------------------- .text.triton_poi_fused__native_batch_norm_legit_no_training_hardswish_3 --------------------------
	.section	.text.triton_poi_fused__native_batch_norm_legit_no_training_hardswish_3,"ax",@progbits
	.align	128
        .global         triton_poi_fused__native_batch_norm_legit_no_training_hardswish_3
        .type           triton_poi_fused__native_batch_norm_legit_no_training_hardswish_3,@function
        .size           triton_poi_fused__native_batch_norm_legit_no_training_hardswish_3,(.L_x_1 - triton_poi_fused__native_batch_norm_legit_no_training_hardswish_3)
        .other          triton_poi_fused__native_batch_norm_legit_no_training_hardswish_3,@"STO_CUDA_ENTRY STV_DEFAULT"
triton_poi_fused__native_batch_norm_legit_no_training_hardswish_3:
.text.triton_poi_fused__native_batch_norm_legit_no_training_hardswish_3:
[----:B------:R-:W-:Y:S01]  /*0000*/  LDC R1, c[0x0][0x28] ;  /* 0x00000a00ff017b82 */ /* 0x000fe20000000800 */
[----:B------:R-:W1:Y:S07]  /*0010*/  S2R R0, SR_TID.X ;  /* 0x0000000000007919 */ /* 0x000e6e0000002100 */
[----:B------:R-:W2:Y:S01]  /*0020*/  LDC.64 R2, c[0x0][0x228] ;  /* 0x00008a00ff027b82 */ /* 0x000ea20000000a00 */
[----:B------:R-:W-:Y:S01]  /*0030*/  ULDC.64 UR4, c[0x0][0x208] ;  /* 0x0000820000047ab9 */ /* 0x000fe20000000a00 */
[----:B------:R-:W3:Y:S06]  /*0040*/  S2R R7, SR_CTAID.X ;  /* 0x0000000000077919 */ /* 0x000eec0000002500 */
[----:B------:R-:W4:Y:S08]  /*0050*/  LDC.64 R8, c[0x0][0x230] ;  /* 0x00008c00ff087b82 */ /* 0x000f300000000a00 */
[----:B------:R-:W5:Y:S01]  /*0060*/  LDC.64 R10, c[0x0][0x238] ;  /* 0x00008e00ff0a7b82 */ /* 0x000f620000000a00 */
[----:B-1----:R-:W-:-:S02]  /*0070*/  SHF.L.U32 R0, R0, 0x1, RZ ;  /* 0x0000000100007819 */ /* 0x002fc400000006ff */
[----:B---3--:R-:W-:Y:S02]  /*0080*/  SHF.R.S32.HI R5, RZ, 0x17, R7 ;  /* 0x00000017ff057819 */ /* 0x008fe40000011407 */
[----:B------:R-:W-:Y:S02]  /*0090*/  LOP3.LUT R0, R0, 0xfe, RZ, 0xc0, !PT ;  /* 0x000000fe00007812 */ /* 0x000fe400078ec0ff */
[----:B------:R-:W-:Y:S02]  /*00a0*/  SGXT R5, R5, 0x1 ;  /* 0x000000010505781a */ /* 0x000fe40000000200 */
[----:B------:R-:W-:Y:S02]  /*00b0*/  LEA R0, R7, R0, 0x8 ;  /* 0x0000000007007211 */ /* 0x000fe400078e40ff */
[----:B------:R-:W1:Y:S02]  /*00c0*/  LDC.64 R6, c[0x0][0x220] ;  /* 0x00008800ff067b82 */ /* 0x000e640000000a00 */
[----:B------:R-:W-:-:S04]  /*00d0*/  LEA.HI R5, R5, R0, RZ, 0x4 ;  /* 0x0000000005057211 */ /* 0x000fc800078f20ff */
[----:B------:R-:W-:-:S04]  /*00e0*/  LOP3.LUT R5, R5, 0xfffffff0, RZ, 0xc0, !PT ;  /* 0xfffffff005057812 */ /* 0x000fc800078ec0ff */
[----:B------:R-:W-:Y:S02]  /*00f0*/  IADD3 R13, R0, -R5, RZ ;  /* 0x80000005000d7210 */ /* 0x000fe40007ffe0ff */
[----:B------:R-:W3:Y:S03]  /*0100*/  LDC.64 R4, c[0x0][0x218] ;  /* 0x00008600ff047b82 */ /* 0x000ee60000000a00 */
[----:B--2---:R-:W-:-:S06]  /*0110*/  IMAD.WIDE R2, R13, 0x4, R2 ;  /* 0x000000040d027825 */ /* 0x004fcc00078e0202 */
[----:B------:R-:W2:Y:S01]  /*0120*/  LDG.E.EL.64 R2, desc[UR4][R2.64] ;  /* 0x0000000402027981 */ /* 0x000ea2000c2e1b00 */
[----:B-1----:R-:W-:-:S04]  /*0130*/  IMAD.WIDE R6, R13, 0x4, R6 ;  /* 0x000000040d067825 */ /* 0x002fc800078e0206 */
[C---:B----4-:R-:W-:Y:S02]  /*0140*/  IMAD.WIDE R8, R13.reuse, 0x4, R8 ;  /* 0x000000040d087825 */ /* 0x050fe400078e0208 */
[----:B------:R-:W4:Y:S02]  /*0150*/  LDG.E.EL.64 R6, desc[UR4][R6.64] ;  /* 0x0000000406067981 */ /* 0x000f24000c2e1b00 */
[----:B-----5:R-:W-:Y:S02]  /*0160*/  IMAD.WIDE R10, R13, 0x4, R10 ;  /* 0x000000040d0a7825 */ /* 0x020fe400078e020a */
[----:B------:R-:W5:Y:S02]  /*0170*/  LDG.E.EL.64 R8, desc[UR4][R8.64] ;  /* 0x0000000408087981 */ /* 0x000f64000c2e1b00 */
[----:B---3--:R-:W-:Y:S02]  /*0180*/  IMAD.WIDE R4, R0, 0x4, R4 ;  /* 0x0000000400047825 */ /* 0x008fe400078e0204 */
[----:B------:R-:W5:Y:S04]  /*0190*/  LDG.E.EL.64 R10, desc[UR4][R10.64] ;  /* 0x000000040a0a7981 */ /* 0x000f68000c2e1b00 */
[----:B------:R-:W4:Y:S01]  /*01a0*/  LDG.E.64 R4, desc[UR4][R4.64] ;  /* 0x0000000404047981 */ /* 0x000f22000c1e1b00 */
[----:B--2---:R-:W-:Y:S01]  /*01b0*/  FADD R2, R2, 0.0010000000474974513054 ;  /* 0x3a83126f02027421 */ /* 0x004fe20000000000 */
[----:B------:R-:W-:-:S03]  /*01c0*/  FADD R3, R3, 0.0010000000474974513054 ;  /* 0x3a83126f03037421 */ /* 0x000fc60000000000 */
[----:B------:R-:W1:Y:S08]  /*01d0*/  MUFU.SQRT R12, R2 ;  /* 0x00000002000c7308 */ /* 0x000e700000002000 */
[----:B------:R-:W2:Y:S01]  /*01e0*/  MUFU.SQRT R13, R3 ;  /* 0x00000003000d7308 */ /* 0x000ea20000002000 */
[C---:B-1----:R-:W-:Y:S02]  /*01f0*/  FSETP.GT.AND P0, PT, R12.reuse, 8.50705917302346158658e+37, PT ;  /* 0x7e8000000c00780b */ /* 0x042fe40003f04000 */
[----:B------:R-:W-:-:S02]  /*0200*/  FSETP.GEU.AND P2, PT, R12, 1.175494350822287508e-38, PT ;  /* 0x008000000c00780b */ /* 0x000fc40003f4e000 */
[C---:B--2---:R-:W-:Y:S02]  /*0210*/  FSETP.GT.AND P1, PT, R13.reuse, 8.50705917302346158658e+37, PT ;  /* 0x7e8000000d00780b */ /* 0x044fe40003f24000 */
[----:B------:R-:W-:-:S07]  /*0220*/  FSETP.GEU.AND P3, PT, R13, 1.175494350822287508e-38, PT ;  /* 0x008000000d00780b */ /* 0x000fce0003f6e000 */
[----:B------:R-:W-:Y:S01]  /*0230*/  @P0 FMUL R12, R12, 0.25 ;  /* 0x3e8000000c0c0820 */ /* 0x000fe20000400000 */
[----:B------:R-:W-:-:S03]  /*0240*/  HFMA2.MMA R2, -RZ, RZ, 1.625, 0 ;  /* 0x3e800000ff027435 */ /* 0x000fc600000001ff */
[----:B------:R-:W-:Y:S01]  /*0250*/  @!P2 FMUL R12, R12, 16777216 ;  /* 0x4b8000000c0ca820 */ /* 0x000fe20000400000 */
[----:B------:R-:W-:-:S04]  /*0260*/  @P1 FMUL R13, R13, 0.25 ;  /* 0x3e8000000d0d1820 */ /* 0x000fc80000400000 */
[----:B------:R-:W-:Y:S01]  /*0270*/  @!P3 FMUL R13, R13, 16777216 ;  /* 0x4b8000000d0db820 */ /* 0x000fe20000400000 */
[----:B------:R-:W1:Y:S01]  /*0280*/  MUFU.RCP R12, R12 ;  /* 0x0000000c000c7308 */ /* 0x000e620000001000 */
[----:B------:R-:W-:-:S07]  /*0290*/  FSEL R3, R2, 1, P0 ;  /* 0x3f80000002037808 */ /* 0x000fce0000000000 */
[----:B------:R-:W2:Y:S01]  /*02a0*/  MUFU.RCP R13, R13 ;  /* 0x0000000d000d7308 */ /* 0x000ea20000001000 */
[----:B------:R-:W-:Y:S01]  /*02b0*/  FSEL R2, R2, 1, P1 ;  /* 0x3f80000002027808 */ /* 0x000fe20000800000 */
[----:B------:R-:W-:Y:S01]  /*02c0*/  @!P2 FMUL R3, R3, 16777216 ;  /* 0x4b8000000303a820 */ /* 0x000fe20000400000 */
[----:B----4-:R-:W-:-:S03]  /*02d0*/  FADD R4, R4, -R6 ;  /* 0x8000000604047221 */ /* 0x010fc60000000000 */
[----:B------:R-:W-:Y:S01]  /*02e0*/  @!P3 FMUL R2, R2, 16777216 ;  /* 0x4b8000000202b820 */ /* 0x000fe20000400000 */
[----:B-1----:R-:W-:Y:S01]  /*02f0*/  FMUL R3, R12, R3 ;  /* 0x000000030c037220 */ /* 0x002fe20000400000 */
[----:B------:R-:W-:-:S03]  /*0300*/  FADD R5, R5, -R7 ;  /* 0x8000000705057221 */ /* 0x000fc60000000000 */
[----:B------:R-:W-:Y:S01]  /*0310*/  FMUL R3, R4, R3 ;  /* 0x0000000304037220 */ /* 0x000fe20000400000 */
[----:B--2---:R-:W-:-:S03]  /*0320*/  FMUL R2, R13, R2 ;  /* 0x000000020d027220 */ /* 0x004fc60000400000 */
[----:B-----5:R-:W-:Y:S01]  /*0330*/  FFMA R8, R8, R3, R10 ;  /* 0x0000000308087223 */ /* 0x020fe2000000000a */
[----:B------:R-:W-:-:S03]  /*0340*/  FMUL R2, R5, R2 ;  /* 0x0000000205027220 */ /* 0x000fc60000400000 */
[----:B------:R-:W-:Y:S01]  /*0350*/  FADD R4, R8, 3 ;  /* 0x4040000008047421 */ /* 0x000fe20000000000 */
[----:B------:R-:W-:-:S04]  /*0360*/  FFMA R9, R9, R2, R11 ;  /* 0x0000000209097223 */ /* 0x000fc8000000000b */
[C---:B------:R-:W-:Y:S01]  /*0370*/  FSETP.GTU.AND P0, PT, R4.reuse, RZ, PT ;  /* 0x000000ff0400720b */ /* 0x040fe20003f0c000 */
[----:B------:R-:W1:Y:S01]  /*0380*/  LDC.64 R2, c[0x0][0x210] ;  /* 0x00008400ff027b82 */ /* 0x000e620000000a00 */
[----:B------:R-:W-:Y:S02]  /*0390*/  FADD R5, R9, 3 ;  /* 0x4040000009057421 */ /* 0x000fe40000000000 */
[----:B------:R-:W-:-:S03]  /*03a0*/  FSEL R7, R4, RZ, P0 ;  /* 0x000000ff04077208 */ /* 0x000fc60000000000 */
[----:B------:R-:W-:-:S04]  /*03b0*/  FSETP.GTU.AND P1, PT, R5, RZ, PT ;  /* 0x000000ff0500720b */ /* 0x000fc80003f2c000 */
[----:B------:R-:W-:Y:S02]  /*03c0*/  FSEL R4, R5, RZ, P1 ;  /* 0x000000ff05047208 */ /* 0x000fe40000800000 */
[C---:B------:R-:W-:Y:S02]  /*03d0*/  FSETP.GEU.AND P2, PT, R7.reuse, 6, PT ;  /* 0x40c000000700780b */ /* 0x040fe40003f4e000 */
[C---:B------:R-:W-:Y:S02]  /*03e0*/  FSETP.GEU.AND P3, PT, R4.reuse, 6, PT ;  /* 0x40c000000400780b */ /* 0x040fe40003f6e000 */
[----:B------:R-:W-:Y:S02]  /*03f0*/  FSETP.NAN.AND P0, PT, R7, R7, PT ;  /* 0x000000070700720b */ /* 0x000fe40003f08000 */
[----:B------:R-:W-:-:S07]  /*0400*/  FSETP.NAN.AND P1, PT, R4, R4, PT ;  /* 0x000000040400720b */ /* 0x000fce0003f28000 */
[----:B------:R-:W-:Y:S02]  /*0410*/  @P2 FSEL R7, R7, 6, P0 ;  /* 0x40c0000007072808 */ /* 0x000fe40000000000 */
[----:B------:R-:W-:-:S03]  /*0420*/  @P3 FSEL R4, R4, 6, P1 ;  /* 0x40c0000004043808 */ /* 0x000fc60000800000 */
[----:B------:R-:W-:Y:S02]  /*0430*/  FMUL R7, R8, R7 ;  /* 0x0000000708077220 */ /* 0x000fe40000400000 */
[----:B------:R-:W-:Y:S01]  /*0440*/  FMUL R4, R9, R4 ;  /* 0x0000000409047220 */ /* 0x000fe20000400000 */
[----:B-1----:R-:W-:-:S04]  /*0450*/  IMAD.WIDE R2, R0, 0x4, R2 ;  /* 0x0000000400027825 */ /* 0x002fc800078e0202 */
[----:B------:R-:W-:Y:S01]  /*0460*/  FMUL R6, R7, 0.16666667163372039795 ;  /* 0x3e2aaaab07067820 */ /* 0x000fe20000400000 */
[----:B------:R-:W-:-:S05]  /*0470*/  FMUL R7, R4, 0.16666667163372039795 ;  /* 0x3e2aaaab04077820 */ /* 0x000fca0000400000 */
[----:B------:R-:W-:Y:S01]  /*0480*/  STG.E.64 desc[UR4][R2.64], R6 ;  /* 0x0000000602007986 */ /* 0x000fe2000c101b04 */
[----:B------:R-:W-:Y:S05]  /*0490*/  EXIT ;  /* 0x000000000000794d */ /* 0x000fea0003800000 */
.L_x_0:
[----:B------:R-:W-:-:S00]  /*04a0*/  BRA `(.L_x_0) ;  /* 0xfffffffc00fc7947 */ /* 0x000fc0000383ffff */
[----:B------:R-:W-:-:S00]  /*04b0*/  NOP ;  /* 0x0000000000007918 */ /* 0x000fc00000000000 */
        /* <DEDUP_REMOVED lines=12> */
.L_x_1:


//--------------------- .nv.global.init           --------------------------
	.section	.nv.global.init,"aw",@progbits
.nv.global.init:
	.type		_$_str,@object
	.size		_$_str,(_$_str_$_2 - _$_str)
_$_str:
        /*0000*/ 	.byte	0x5f, 0x5f, 0x43, 0x55, 0x44, 0x41, 0x5f, 0x46, 0x54, 0x5a, 0x00
	.type		_$_str_$_2,@object
	.size		_$_str_$_2,(.L_1 - _$_str_$_2)
_$_str_$_2:
        /*000b*/ 	.byte	0x5f, 0x5f, 0x43, 0x55, 0x44, 0x41, 0x5f, 0x50, 0x52, 0x45, 0x43, 0x5f, 0x53, 0x51, 0x52, 0x54
        /*001b*/ 	.byte	0x00
.L_1:


//--------------------- .nv.constant0.triton_poi_fused__native_batch_norm_legit_no_training_hardswish_3 --------------------------
	.section	.nv.constant0.triton_poi_fused__native_batch_norm_legit_no_training_hardswish_3,"a",@progbits
	.sectionflags	@""
	.align	4
.nv.constant0.triton_poi_fused__native_batch_norm_legit_no_training_hardswish_3:
	.zero		580
